//
// Generated by NVIDIA NVVM Compiler
//
// Compiler Build ID: CL-36424714
// Cuda compilation tools, release 13.0, V13.0.88
// Based on NVVM 20.0.0
//

.version 9.0
.target sm_100
.address_size 64

	// .globl	_Z4testP6__halfP7__half2PfP6float2

.visible .entry _Z4testP6__halfP7__half2PfP6float2(
	.param .u64 .ptr .align 1 _Z4testP6__halfP7__half2PfP6float2_param_0,
	.param .u64 .ptr .align 1 _Z4testP6__halfP7__half2PfP6float2_param_1,
	.param .u64 .ptr .align 1 _Z4testP6__halfP7__half2PfP6float2_param_2,
	.param .u64 .ptr .align 1 _Z4testP6__halfP7__half2PfP6float2_param_3
)
{
	.reg .b32 	%f<4>;
	.reg .b64 	%rd<3>;

	ld.param.u64 	%rd1, [_Z4testP6__halfP7__half2PfP6float2_param_2];
	ld.param.u64 	%rd2, [_Z4testP6__halfP7__half2PfP6float2_param_3];
	// begin inline asm
	ld.global.nc.f32 %f1, [%rd1];
	// end inline asm
	// begin inline asm
	ld.global.nc.v2.f32 {%f2,%f3}, [%rd2];
	// end inline asm
	ret;

}


// ===== COMPILED SASS (sm_100) =====

	.target	sm_100

	.elftype	@"ET_EXEC"


//--------------------- .note.nv.tkinfo           --------------------------
	.section	.note.nv.tkinfo,"",@"SHT_NOTE"
	.sectionflags	@"SHF_NOTE_NV_TKINFO"
	.tkinfo
        /*0018*/ 	.word	0x00000002
        /*0030*/ 	.string	""
        /*0030*/ 	.string	"ptxas"
        /*0030*/ 	.string	"Cuda compilation tools, release 13.0, V13.0.88"
        /*0030*/ 	.string	"Build cuda_13.0.r13.0/compiler.36424714_0"
        /*0030*/ 	.string	"-arch sm_100 -m 64 "



//--------------------- .note.nv.cuinfo           --------------------------
	.section	.note.nv.cuinfo,"",@"SHT_NOTE"
	.sectionflags	@"SHF_NOTE_NV_CUINFO"
        /*0018*/ 	.short	0x0002
        /*001a*/ 	.short	0x0064
        /*001c*/ 	.short	0x0082
	.zero		2


//--------------------- .nv.info                  --------------------------
	.section	.nv.info,"",@"SHT_CUDA_INFO"
	.align	4


	//----- nvinfo : EIATTR_REGCOUNT
	.align		4
        /*0000*/ 	.byte	0x04, 0x2f
        /*0002*/ 	.short	(.L_1 - .L_0)
	.align		4
.L_0:
        /*0004*/ 	.word	index@(_Z4testP6__halfP7__half2PfP6float2)
        /*0008*/ 	.word	0x00000004


	//----- nvinfo : EIATTR_FRAME_SIZE
	.align		4
.L_1:
        /*000c*/ 	.byte	0x04, 0x11
        /*000e*/ 	.short	(.L_3 - .L_2)
	.align		4
.L_2:
        /*0010*/ 	.word	index@(_Z4testP6__halfP7__half2PfP6float2)
        /*0014*/ 	.word	0x00000000


	//----- nvinfo : EIATTR_MIN_STACK_SIZE
	.align		4
.L_3:
        /*0018*/ 	.byte	0x04, 0x12
        /*001a*/ 	.short	(.L_5 - .L_4)
	.align		4
.L_4:
        /*001c*/ 	.word	index@(_Z4testP6__halfP7__half2PfP6float2)
        /*0020*/ 	.word	0x00000000
.L_5:


//--------------------- .nv.compat                --------------------------
	.section	.nv.compat,"",@"SHT_CUDA_COMPAT_INFO"
	.align	4
        /*0000*/ 	.byte	0x02, 0x09, 0x00, 0x00, 0x02, 0x02, 0x01, 0x00, 0x02, 0x05, 0x05, 0x00, 0x03, 0x07, 0x01, 0x01
        /*0010*/ 	.byte	0x02, 0x03, 0x00, 0x00, 0x02, 0x06, 0x01, 0x00, 0x04, 0x0b, 0x08, 0x00, 0x09, 0x00, 0x00, 0x00
        /*0020*/ 	.byte	0x00, 0x00, 0x00, 0x00


//--------------------- .nv.info._Z4testP6__halfP7__half2PfP6float2 --------------------------
	.section	.nv.info._Z4testP6__halfP7__half2PfP6float2,"",@"SHT_CUDA_INFO"
	.sectionflags	@""
	.align	4


	//----- nvinfo : EIATTR_CUDA_API_VERSION
	.align		4
        /*0000*/ 	.byte	0x04, 0x37
        /*0002*/ 	.short	(.L_7 - .L_6)
.L_6:
        /*0004*/ 	.word	0x00000082


	//----- nvinfo : EIATTR_KPARAM_INFO
	.align		4
.L_7:
        /*0008*/ 	.byte	0x04, 0x17
        /*000a*/ 	.short	(.L_9 - .L_8)
.L_8:
        /*000c*/ 	.word	0x00000000
        /*0010*/ 	.short	0x0003
        /*0012*/ 	.short	0x0018
        /*0014*/ 	.byte	0x00, 0xf5, 0x21, 0x00


	//----- nvinfo : EIATTR_KPARAM_INFO
	.align		4
.L_9:
        /*0018*/ 	.byte	0x04, 0x17
        /*001a*/ 	.short	(.L_11 - .L_10)
.L_10:
        /*001c*/ 	.word	0x00000000
        /*0020*/ 	.short	0x0002
        /*0022*/ 	.short	0x0010
        /*0024*/ 	.byte	0x00, 0xf5, 0x21, 0x00


	//----- nvinfo : EIATTR_KPARAM_INFO
	.align		4
.L_11:
        /*0028*/ 	.byte	0x04, 0x17
        /*002a*/ 	.short	(.L_13 - .L_12)
.L_12:
        /*002c*/ 	.word	0x00000000
        /*0030*/ 	.short	0x0001
        /*0032*/ 	.short	0x0008
        /*0034*/ 	.byte	0x00, 0xf5, 0x21, 0x00


	//----- nvinfo : EIATTR_KPARAM_INFO
	.align		4
.L_13:
        /*0038*/ 	.byte	0x04, 0x17
        /*003a*/ 	.short	(.L_15 - .L_14)
.L_14:
        /*003c*/ 	.word	0x00000000
        /*0040*/ 	.short	0x0000
        /*0042*/ 	.short	0x0000
        /*0044*/ 	.byte	0x00, 0xf5, 0x21, 0x00


	//----- nvinfo : EIATTR_SPARSE_MMA_MASK
	.align		4
.L_15:
        /*0048*/ 	.byte	0x03, 0x50
        /*004a*/ 	.short	0x0000


	//----- nvinfo : EIATTR_MAXREG_COUNT
	.align		4
        /*004c*/ 	.byte	0x03, 0x1b
        /*004e*/ 	.short	0x00ff


	//----- nvinfo : EIATTR_MERCURY_ISA_VERSION
	.align		4
        /*0050*/ 	.byte	0x03, 0x5f
        /*0052*/ 	.short	0x0101


	//----- nvinfo : EIATTR_VRC_CTA_INIT_COUNT
	.align		4
        /*0054*/ 	.byte	0x02, 0x4a
	.zero		1
	.zero		1


	//----- nvinfo : EIATTR_EXIT_INSTR_OFFSETS
	.align		4
        /*0058*/ 	.byte	0x04, 0x1c
        /*005a*/ 	.short	(.L_17 - .L_16)


	//   ....[0]....
.L_16:
        /*005c*/ 	.word	0x00000010


	//----- nvinfo : EIATTR_CBANK_PARAM_SIZE
	.align		4
.L_17:
        /*0060*/ 	.byte	0x03, 0x19
        /*0062*/ 	.short	0x0020


	//----- nvinfo : EIATTR_PARAM_CBANK
	.align		4
        /*0064*/ 	.byte	0x04, 0x0a
        /*0066*/ 	.short	(.L_19 - .L_18)
	.align		4
.L_18:
        /*0068*/ 	.word	index@(.nv.constant0._Z4testP6__halfP7__half2PfP6float2)
        /*006c*/ 	.short	0x0380
        /*006e*/ 	.short	0x0020


	//----- nvinfo : EIATTR_SW_WAR
	.align		4
.L_19:
        /*0070*/ 	.byte	0x04, 0x36
        /*0072*/ 	.short	(.L_21 - .L_20)
.L_20:
        /*0074*/ 	.word	0x00000008
.L_21:


//--------------------- .nv.callgraph             --------------------------
	.section	.nv.callgraph,"",@"SHT_CUDA_CALLGRAPH"
	.align	4
	.sectionentsize	8
	.align		4
        /*0000*/ 	.word	0x00000000
	.align		4
        /*0004*/ 	.word	0xffffffff
	.align		4
        /*0008*/ 	.word	0x00000000
	.align		4
        /*000c*/ 	.word	0xfffffffe
	.align		4
        /*0010*/ 	.word	0x00000000
	.align		4
        /*0014*/ 	.word	0xfffffffd
	.align		4
        /*0018*/ 	.word	0x00000000
	.align		4
        /*001c*/ 	.word	0xfffffffc


//--------------------- .text._Z4testP6__halfP7__half2PfP6float2 --------------------------
	.section	.text._Z4testP6__halfP7__half2PfP6float2,"ax",@progbits
	.align	128
        .global         _Z4testP6__halfP7__half2PfP6float2
        .type           _Z4testP6__halfP7__half2PfP6float2,@function
        .size           _Z4testP6__halfP7__half2PfP6float2,(.L_x_1 - _Z4testP6__halfP7__half2PfP6float2)
        .other          _Z4testP6__halfP7__half2PfP6float2,@"STO_CUDA_ENTRY STV_DEFAULT"
_Z4testP6__halfP7__half2PfP6float2:
.text._Z4testP6__halfP7__half2PfP6float2:
[----:B------:R-:W-:Y:S01]  /*0000*/  LDC R1, c[0x0][0x37c] ;  /* 0x0000df00ff017b82 */ /* 0x000fe20000000800 */
[----:B------:R-:W-:Y:S05]  /*0010*/  EXIT ;  /* 0x000000000000794d */ /* 0x000fea0003800000 */
.L_x_0:
[----:B------:R-:W-:-:S00]  /*0020*/  BRA `(.L_x_0) ;  /* 0xfffffffc00fc7947 */ /* 0x000fc0000383ffff */
[----:B------:R-:W-:-:S00]  /*0030*/  NOP ;  /* 0x0000000000007918 */ /* 0x000fc00000000000 */
        /* <DEDUP_REMOVED lines=12> */
.L_x_1:


//--------------------- .nv.shared.reserved.0     --------------------------
	.section	.nv.shared.reserved.0,"aw",@nobits
	.weak		__nv_reservedSMEM_offset_0_alias
	.size		__nv_reservedSMEM_offset_0_alias, 0, 64
	.other		__nv_reservedSMEM_offset_0_alias,@"STO_CUDA_RESERVED_SHARED STV_DEFAULT"
__nv_reservedSMEM_offset_0_alias:
	.zero		0
	.zero		64


//--------------------- .nv.constant0._Z4testP6__halfP7__half2PfP6float2 --------------------------
	.section	.nv.constant0._Z4testP6__halfP7__half2PfP6float2,"a",@progbits
	.sectionflags	@""
	.align	4
.nv.constant0._Z4testP6__halfP7__half2PfP6float2:
	.zero		928


//--------------------- SYMBOLS --------------------------

	.type		.nv.reservedSmem.offset0,@object
	.size		.nv.reservedSmem.offset0,0x4
